	.headerflags	@"EF_CUDA_TEXMODE_UNIFIED EF_CUDA_64BIT_ADDRESS EF_CUDA_ACCELERATORS EF_CUDA_SM90 EF_CUDA_VIRTUAL_SM(EF_CUDA_SM90)"
	.elftype	@"ET_EXEC"


//--------------------- .nv.info                  --------------------------
	.section	.nv.info,"",@"SHT_CUDA_INFO"
	.align	4


	//----- nvinfo : EIATTR_REGCOUNT
	.align		4
        /*0000*/ 	.byte	0x04, 0x2f
        /*0002*/ 	.short	(.L_3 - .L_2)
	.align		4
.L_2:
        /*0004*/ 	.word	index@(triton_per_fused__native_batch_norm_legit_no_training_add_mean_relu_23)
        /*0008*/ 	.word	0x00000014


	//----- nvinfo : EIATTR_MIN_STACK_SIZE
	.align		4
.L_3:
        /*000c*/ 	.byte	0x04, 0x12
        /*000e*/ 	.short	(.L_5 - .L_4)
	.align		4
.L_4:
        /*0010*/ 	.word	index@(triton_per_fused__native_batch_norm_legit_no_training_add_mean_relu_23)
        /*0014*/ 	.word	0x00000000


	//----- nvinfo : EIATTR_FRAME_SIZE
	.align		4
.L_5:
        /*0018*/ 	.byte	0x04, 0x11
        /*001a*/ 	.short	(.L_7 - .L_6)
	.align		4
.L_6:
        /*001c*/ 	.word	index@(triton_per_fused__native_batch_norm_legit_no_training_add_mean_relu_23)
        /*0020*/ 	.word	0x00000000


	//----- nvinfo : EIATTR_MIN_STACK_SIZE
	.align		4
.L_7:
        /*0024*/ 	.byte	0x04, 0x12
        /*0026*/ 	.short	(.L_9 - .L_8)
	.align		4
.L_8:
        /*0028*/ 	.word	index@(triton_per_fused__native_batch_norm_legit_no_training_add_mean_relu_23)
        /*002c*/ 	.word	0x00000000
.L_9:


//--------------------- .nv.info.triton_per_fused__native_batch_norm_legit_no_training_add_mean_relu_23 --------------------------
	.section	.nv.info.triton_per_fused__native_batch_norm_legit_no_training_add_mean_relu_23,"",@"SHT_CUDA_INFO"
	.sectionflags	@""
	.align	4


	//----- nvinfo : EIATTR_CUDA_API_VERSION
	.align		4
        /*0000*/ 	.byte	0x04, 0x37
        /*0002*/ 	.short	(.L_11 - .L_10)
.L_10:
        /*0004*/ 	.word	0x0000007c


	//----- nvinfo : EIATTR_KPARAM_INFO
	.align		4
.L_11:
        /*0008*/ 	.byte	0x04, 0x17
        /*000a*/ 	.short	(.L_13 - .L_12)
.L_12:
        /*000c*/ 	.word	0x00000000
        /*0010*/ 	.short	0x0009
        /*0012*/ 	.short	0x0044
        /*0014*/ 	.byte	0x00, 0xf0, 0x11, 0x00


	//----- nvinfo : EIATTR_KPARAM_INFO
	.align		4
.L_13:
        /*0018*/ 	.byte	0x04, 0x17
        /*001a*/ 	.short	(.L_15 - .L_14)
.L_14:
        /*001c*/ 	.word	0x00000000
        /*0020*/ 	.short	0x0008
        /*0022*/ 	.short	0x0040
        /*0024*/ 	.byte	0x00, 0xf0, 0x11, 0x00


	//----- nvinfo : EIATTR_KPARAM_INFO
	.align		4
.L_15:
        /*0028*/ 	.byte	0x04, 0x17
        /*002a*/ 	.short	(.L_17 - .L_16)
.L_16:
        /*002c*/ 	.word	0x00000000
        /*0030*/ 	.short	0x0007
        /*0032*/ 	.short	0x0038
        /*0034*/ 	.byte	0x00, 0xf4, 0x21, 0x00


	//----- nvinfo : EIATTR_KPARAM_INFO
	.align		4
.L_17:
        /*0038*/ 	.byte	0x04, 0x17
        /*003a*/ 	.short	(.L_19 - .L_18)
.L_18:
        /*003c*/ 	.word	0x00000000
        /*0040*/ 	.short	0x0006
        /*0042*/ 	.short	0x0030
        /*0044*/ 	.byte	0x00, 0xf4, 0x21, 0x00


	//----- nvinfo : EIATTR_KPARAM_INFO
	.align		4
.L_19:
        /*0048*/ 	.byte	0x04, 0x17
        /*004a*/ 	.short	(.L_21 - .L_20)
.L_20:
        /*004c*/ 	.word	0x00000000
        /*0050*/ 	.short	0x0005
        /*0052*/ 	.short	0x0028
        /*0054*/ 	.byte	0x00, 0xf4, 0x21, 0x00


	//----- nvinfo : EIATTR_KPARAM_INFO
	.align		4
.L_21:
        /*0058*/ 	.byte	0x04, 0x17
        /*005a*/ 	.short	(.L_23 - .L_22)
.L_22:
        /*005c*/ 	.word	0x00000000
        /*0060*/ 	.short	0x0004
        /*0062*/ 	.short	0x0020
        /*0064*/ 	.byte	0x00, 0xf4, 0x21, 0x00


	//----- nvinfo : EIATTR_KPARAM_INFO
	.align		4
.L_23:
        /*0068*/ 	.byte	0x04, 0x17
        /*006a*/ 	.short	(.L_25 - .L_24)
.L_24:
        /*006c*/ 	.word	0x00000000
        /*0070*/ 	.short	0x0003
        /*0072*/ 	.short	0x0018
        /*0074*/ 	.byte	0x00, 0xf4, 0x21, 0x00


	//----- nvinfo : EIATTR_KPARAM_INFO
	.align		4
.L_25:
        /*0078*/ 	.byte	0x04, 0x17
        /*007a*/ 	.short	(.L_27 - .L_26)
.L_26:
        /*007c*/ 	.word	0x00000000
        /*0080*/ 	.short	0x0002
        /*0082*/ 	.short	0x0010
        /*0084*/ 	.byte	0x00, 0xf4, 0x21, 0x00


	//----- nvinfo : EIATTR_KPARAM_INFO
	.align		4
.L_27:
        /*0088*/ 	.byte	0x04, 0x17
        /*008a*/ 	.short	(.L_29 - .L_28)
.L_28:
        /*008c*/ 	.word	0x00000000
        /*0090*/ 	.short	0x0001
        /*0092*/ 	.short	0x0008
        /*0094*/ 	.byte	0x00, 0xf4, 0x21, 0x00


	//----- nvinfo : EIATTR_KPARAM_INFO
	.align		4
.L_29:
        /*0098*/ 	.byte	0x04, 0x17
        /*009a*/ 	.short	(.L_31 - .L_30)
.L_30:
        /*009c*/ 	.word	0x00000000
        /*00a0*/ 	.short	0x0000
        /*00a2*/ 	.short	0x0000
        /*00a4*/ 	.byte	0x00, 0xf4, 0x21, 0x00


	//----- nvinfo : EIATTR_SPARSE_MMA_MASK
	.align		4
.L_31:
        /*00a8*/ 	.byte	0x03, 0x50
        /*00aa*/ 	.short	0x0000


	//----- nvinfo : EIATTR_MAXREG_COUNT
	.align		4
        /*00ac*/ 	.byte	0x03, 0x1b
        /*00ae*/ 	.short	0x00ff


	//----- nvinfo : EIATTR_COOP_GROUP_MASK_REGIDS
	.align		4
        /*00b0*/ 	.byte	0x04, 0x29
        /*00b2*/ 	.short	(.L_33 - .L_32)


	//   ....[0]....
.L_32:
        /*00b4*/ 	.word	0xffffffff


	//   ....[1]....
        /*00b8*/ 	.word	0xffffffff


	//   ....[2]....
        /*00bc*/ 	.word	0xffffffff


	//   ....[3]....
        /*00c0*/ 	.word	0xffffffff


	//----- nvinfo : EIATTR_COOP_GROUP_INSTR_OFFSETS
	.align		4
.L_33:
        /*00c4*/ 	.byte	0x04, 0x28
        /*00c6*/ 	.short	(.L_35 - .L_34)


	//   ....[0]....
.L_34:
        /*00c8*/ 	.word	0x00000310


	//   ....[1]....
        /*00cc*/ 	.word	0x00000330


	//   ....[2]....
        /*00d0*/ 	.word	0x00000350


	//   ....[3]....
        /*00d4*/ 	.word	0x00000390


	//----- nvinfo : EIATTR_EXIT_INSTR_OFFSETS
	.align		4
.L_35:
        /*00d8*/ 	.byte	0x04, 0x1c
        /*00da*/ 	.short	(.L_37 - .L_36)


	//   ....[0]....
.L_36:
        /*00dc*/ 	.word	0x000003f0


	//   ....[1]....
        /*00e0*/ 	.word	0x00000420


	//----- nvinfo : EIATTR_REQNTID
	.align		4
.L_37:
        /*00e4*/ 	.byte	0x04, 0x10
        /*00e6*/ 	.short	(.L_39 - .L_38)
.L_38:
        /*00e8*/ 	.word	0x00000040
        /*00ec*/ 	.word	0x00000001
        /*00f0*/ 	.word	0x00000001


	//----- nvinfo : EIATTR_CBANK_PARAM_SIZE
	.align		4
.L_39:
        /*00f4*/ 	.byte	0x03, 0x19
        /*00f6*/ 	.short	0x0048


	//----- nvinfo : EIATTR_PARAM_CBANK
	.align		4
        /*00f8*/ 	.byte	0x04, 0x0a
        /*00fa*/ 	.short	(.L_41 - .L_40)
	.align		4
.L_40:
        /*00fc*/ 	.word	index@(.nv.constant0.triton_per_fused__native_batch_norm_legit_no_training_add_mean_relu_23)
        /*0100*/ 	.short	0x0210
        /*0102*/ 	.short	0x0048


	//----- nvinfo : EIATTR_SW_WAR
	.align		4
.L_41:
        /*0104*/ 	.byte	0x04, 0x36
        /*0106*/ 	.short	(.L_43 - .L_42)
.L_42:
        /*0108*/ 	.word	0x00000008
.L_43:


//--------------------- .nv.callgraph             --------------------------
	.section	.nv.callgraph,"",@"SHT_CUDA_CALLGRAPH"
	.align	4
	.sectionentsize	8
	.align		4
        /*0000*/ 	.word	0x00000000
	.align		4
        /*0004*/ 	.word	0xffffffff
	.align		4
        /*0008*/ 	.word	0x00000000
	.align		4
        /*000c*/ 	.word	0xfffffffe
	.align		4
        /*0010*/ 	.word	0x00000000
	.align		4
        /*0014*/ 	.word	0xfffffffd
	.align		4
        /*0018*/ 	.word	0x00000000
	.align		4
        /*001c*/ 	.word	0xfffffffc


//--------------------- .nv.constant4             --------------------------
	.section	.nv.constant4,"a",@progbits
	.align	8
	.align		8
.nv.constant4:
        /*0000*/ 	.dword	_$_str
	.align		8
        /*0008*/ 	.dword	_$_str_$_2


//--------------------- .text.triton_per_fused__native_batch_norm_legit_no_training_add_mean_relu_23 --------------------------
	.section	.text.triton_per_fused__native_batch_norm_legit_no_training_add_mean_relu_23,"ax",@progbits
	.sectionflags	@"SHF_BARRIERS=1"
	.align	128
        .global         triton_per_fused__native_batch_norm_legit_no_training_add_mean_relu_23
        .type           triton_per_fused__native_batch_norm_legit_no_training_add_mean_relu_23,@function
        .size           triton_per_fused__native_batch_norm_legit_no_training_add_mean_relu_23,(.L_x_1 - triton_per_fused__native_batch_norm_legit_no_training_add_mean_relu_23)
        .other          triton_per_fused__native_batch_norm_legit_no_training_add_mean_relu_23,@"STO_CUDA_ENTRY STV_DEFAULT"
triton_per_fused__native_batch_norm_legit_no_training_add_mean_relu_23:
.text.triton_per_fused__native_batch_norm_legit_no_training_add_mean_relu_23:
[----:B------:R-:W0:Y:S01]  /*0000*/  LDC R1, c[0x0][0x28] ;  /* 0x00000a00ff017b82 */ /* 0x000e220000000800 */
[----:B------:R-:W1:Y:S07]  /*0010*/  S2R R0, SR_CTAID.X ;  /* 0x0000000000007919 */ /* 0x000e6e0000002500 */
[----:B------:R-:W2:Y:S01]  /*0020*/  LDC.64 R10, c[0x0][0x230] ;  /* 0x00008c00ff0a7b82 */ /* 0x000ea20000000a00 */
[----:B------:R-:W-:Y:S01]  /*0030*/  ULDC.64 UR4, c[0x0][0x208] ;  /* 0x0000820000047ab9 */ /* 0x000fe20000000a00 */
[----:B------:R-:W3:Y:S06]  /*0040*/  S2R R2, SR_TID.X ;  /* 0x0000000000027919 */ /* 0x000eec0000002100 */
[----:B------:R-:W4:Y:S08]  /*0050*/  LDC.64 R12, c[0x0][0x220] ;  /* 0x00008800ff0c7b82 */ /* 0x000f300000000a00 */
[----:B------:R-:W5:Y:S08]  /*0060*/  LDC.64 R14, c[0x0][0x228] ;  /* 0x00008a00ff0e7b82 */ /* 0x000f700000000a00 */
[----:B------:R-:W4:Y:S01]  /*0070*/  LDC.64 R8, c[0x0][0x238] ;  /* 0x00008e00ff087b82 */ /* 0x000f220000000a00 */
[----:B-1----:R-:W-:-:S07]  /*0080*/  SHF.R.S32.HI R3, RZ, 0x1f, R0 ;  /* 0x0000001fff037819 */ /* 0x002fce0000011400 */
[----:B------:R-:W1:Y:S01]  /*0090*/  LDC.64 R4, c[0x0][0x240] ;  /* 0x00009000ff047b82 */ /* 0x000e620000000a00 */
[----:B------:R-:W-:-:S04]  /*00a0*/  LEA.HI R3, R3, R0, RZ, 0xa ;  /* 0x0000000003037211 */ /* 0x000fc800078f50ff */
[----:B------:R-:W-:-:S03]  /*00b0*/  LOP3.LUT R3, R3, 0xfffffc00, RZ, 0xc0, !PT ;  /* 0xfffffc0003037812 */ /* 0x000fc600078ec0ff */
[----:B------:R-:W1:Y:S01]  /*00c0*/  LDC.64 R6, c[0x0][0x218] ;  /* 0x00008600ff067b82 */ /* 0x000e620000000a00 */
[----:B------:R-:W-:-:S05]  /*00d0*/  IADD3 R17, -R3, R0, RZ ;  /* 0x0000000003117210 */ /* 0x000fca0007ffe1ff */
[----:B--2---:R-:W-:-:S06]  /*00e0*/  IMAD.WIDE R10, R17, 0x4, R10 ;  /* 0x00000004110a7825 */ /* 0x004fcc00078e020a */
[----:B------:R-:W2:Y:S01]  /*00f0*/  LDG.E.EL R10, desc[UR4][R10.64] ;  /* 0x000000040a0a7981 */ /* 0x000ea2000c2e1900 */
[----:B---3--:R-:W-:Y:S01]  /*0100*/  LOP3.LUT R3, R2, 0xf, RZ, 0xc0, !PT ;  /* 0x0000000f02037812 */ /* 0x008fe200078ec0ff */
[----:B-----5:R-:W-:-:S03]  /*0110*/  IMAD.WIDE R14, R17, 0x4, R14 ;  /* 0x00000004110e7825 */ /* 0x020fc600078e020e */
[----:B------:R-:W-:Y:S01]  /*0120*/  LEA R3, R0, R3, 0x4 ;  /* 0x0000000300037211 */ /* 0x000fe200078e20ff */
[----:B0---4-:R-:W-:Y:S02]  /*0130*/  IMAD.WIDE R8, R17, 0x4, R8 ;  /* 0x0000000411087825 */ /* 0x011fe400078e0208 */
[----:B------:R-:W3:Y:S02]  /*0140*/  LDG.E.EL R15, desc[UR4][R14.64] ;  /* 0x000000040e0f7981 */ /* 0x000ee4000c2e1900 */
[----:B------:R-:W-:Y:S02]  /*0150*/  IMAD.WIDE R12, R3, 0x4, R12 ;  /* 0x00000004030c7825 */ /* 0x000fe400078e020c */
[----:B------:R0:W4:Y:S02]  /*0160*/  LDG.E.EL R8, desc[UR4][R8.64] ;  /* 0x0000000408087981 */ /* 0x000124000c2e1900 */
[----:B-1----:R-:W-:Y:S02]  /*0170*/  IMAD.WIDE R4, R17, 0x4, R4 ;  /* 0x0000000411047825 */ /* 0x002fe400078e0204 */
[----:B------:R-:W3:Y:S04]  /*0180*/  LDG.E R12, desc[UR4][R12.64] ;  /* 0x000000040c0c7981 */ /* 0x000ee8000c1e1900 */
[----:B------:R1:W4:Y:S01]  /*0190*/  LDG.E.EL R5, desc[UR4][R4.64] ;  /* 0x0000000404057981 */ /* 0x000322000c2e1900 */
[----:B------:R-:W-:-:S06]  /*01a0*/  IMAD.WIDE R6, R3, 0x4, R6 ;  /* 0x0000000403067825 */ /* 0x000fcc00078e0206 */
[----:B------:R5:W3:Y:S01]  /*01b0*/  LDG.E R6, desc[UR4][R6.64] ;  /* 0x0000000406067981 */ /* 0x000ae2000c1e1900 */
[----:B0-----:R-:W-:Y:S01]  /*01c0*/  HFMA2.MMA R9, -RZ, RZ, 1.625, 0 ;  /* 0x3e800000ff097435 */ /* 0x001fe200000001ff */
[----:B--2---:R-:W-:-:S04]  /*01d0*/  FADD R10, R10, 9.9999997473787516356e-06 ;  /* 0x3727c5ac0a0a7421 */ /* 0x004fc80000000000 */
[----:B------:R-:W0:Y:S02]  /*01e0*/  MUFU.SQRT R11, R10 ;  /* 0x0000000a000b7308 */ /* 0x000e240000002000 */
[C---:B0-----:R-:W-:Y:S02]  /*01f0*/  FSETP.GT.AND P0, PT, R11.reuse, 8.50705917302346158658e+37, PT ;  /* 0x7e8000000b00780b */ /* 0x041fe40003f04000 */
[----:B------:R-:W-:-:S11]  /*0200*/  FSETP.GEU.AND P1, PT, R11, 1.175494350822287508e-38, PT ;  /* 0x008000000b00780b */ /* 0x000fd60003f2e000 */
[----:B------:R-:W-:-:S04]  /*0210*/  @P0 FMUL R11, R11, 0.25 ;  /* 0x3e8000000b0b0820 */ /* 0x000fc80000400000 */
[----:B------:R-:W-:-:S06]  /*0220*/  @!P1 FMUL R11, R11, 16777216 ;  /* 0x4b8000000b0b9820 */ /* 0x000fcc0000400000 */
[----:B------:R-:W5:Y:S01]  /*0230*/  MUFU.RCP R11, R11 ;  /* 0x0000000b000b7308 */ /* 0x000f620000001000 */
[----:B-1----:R-:W-:Y:S01]  /*0240*/  FSEL R4, R9, 1, P0 ;  /* 0x3f80000009047808 */ /* 0x002fe20000000000 */
[----:B---3--:R-:W-:-:S04]  /*0250*/  FADD R12, R12, -R15 ;  /* 0x8000000f0c0c7221 */ /* 0x008fc80000000000 */
[----:B------:R-:W-:-:S04]  /*0260*/  @!P1 FMUL R4, R4, 16777216 ;  /* 0x4b80000004049820 */ /* 0x000fc80000400000 */
[----:B-----5:R-:W-:-:S04]  /*0270*/  FMUL R7, R11, R4 ;  /* 0x000000040b077220 */ /* 0x020fc80000400000 */
[----:B------:R-:W-:-:S04]  /*0280*/  FMUL R7, R12, R7 ;  /* 0x000000070c077220 */ /* 0x000fc80000400000 */
[----:B----4-:R-:W-:-:S05]  /*0290*/  FFMA R5, R8, R7, R5 ;  /* 0x0000000708057223 */ /* 0x010fca0000000005 */
[----:B------:R-:W-:-:S04]  /*02a0*/  FSETP.GEU.AND P0, PT, R5, RZ, PT ;  /* 0x000000ff0500720b */ /* 0x000fc80003f0e000 */
[----:B------:R-:W-:-:S04]  /*02b0*/  FSEL R5, R5, RZ, P0 ;  /* 0x000000ff05057208 */ /* 0x000fc80000000000 */
[----:B------:R-:W-:Y:S01]  /*02c0*/  FSETP.GEU.AND P0, PT, R5, -R6, PT ;  /* 0x800000060500720b */ /* 0x000fe20003f0e000 */
[----:B------:R-:W-:Y:S01]  /*02d0*/  FADD R4, R6, R5 ;  /* 0x0000000506047221 */ /* 0x000fe20000000000 */
[----:B------:R-:W-:Y:S01]  /*02e0*/  LOP3.LUT P1, RZ, R2, 0x3f, RZ, 0xc0, !PT ;  /* 0x0000003f02ff7812 */ /* 0x000fe2000782c0ff */
[----:B------:R-:W0:Y:S03]  /*02f0*/  LDC.64 R6, c[0x0][0x210] ;  /* 0x00008400ff067b82 */ /* 0x000e260000000a00 */
[----:B------:R-:W-:-:S05]  /*0300*/  FSEL R9, R4, RZ, P0 ;  /* 0x000000ff04097208 */ /* 0x000fca0000000000 */
[----:B------:R-:W1:Y:S02]  /*0310*/  SHFL.BFLY PT, R4, R9, 0x8, 0x1f ;  /* 0x0d001f0009047f89 */ /* 0x000e6400000e0000 */
[----:B-1----:R-:W-:-:S05]  /*0320*/  FADD R8, R9, R4 ;  /* 0x0000000409087221 */ /* 0x002fca0000000000 */
[----:B------:R-:W1:Y:S02]  /*0330*/  SHFL.BFLY PT, R5, R8, 0x4, 0x1f ;  /* 0x0c801f0008057f89 */ /* 0x000e6400000e0000 */
[----:B-1----:R-:W-:-:S05]  /*0340*/  FADD R10, R8, R5 ;  /* 0x00000005080a7221 */ /* 0x002fca0000000000 */
[----:B------:R-:W1:Y:S01]  /*0350*/  SHFL.BFLY PT, R5, R10, 0x2, 0x1f ;  /* 0x0c401f000a057f89 */ /* 0x000e6200000e0000 */
[----:B------:R-:W-:Y:S01]  /*0360*/  LOP3.LUT P0, RZ, R2, 0x30, RZ, 0xc0, !PT ;  /* 0x0000003002ff7812 */ /* 0x000fe2000780c0ff */
[----:B-1----:R-:W-:Y:S02]  /*0370*/  FADD R11, R10, R5 ;  /* 0x000000050a0b7221 */ /* 0x002fe40000000000 */
[----:B------:R-:W1:Y:S03]  /*0380*/  LDC.64 R4, c[0x0][0x248] ;  /* 0x00009200ff047b82 */ /* 0x000e660000000a00 */
[----:B------:R-:W2:Y:S01]  /*0390*/  SHFL.BFLY PT, R12, R11, 0x1, 0x1f ;  /* 0x0c201f000b0c7f89 */ /* 0x000ea200000e0000 */
[----:B-1----:R-:W-:-:S06]  /*03a0*/  IMAD.WIDE R2, R3, 0x4, R4 ;  /* 0x0000000403027825 */ /* 0x002fcc00078e0204 */
[----:B------:R1:W-:Y:S01]  /*03b0*/  @!P0 STG.E desc[UR4][R2.64], R9 ;  /* 0x0000000902008986 */ /* 0x0003e2000c101904 */
[----:B--2---:R-:W-:Y:S01]  /*03c0*/  FADD R12, R11, R12 ;  /* 0x0000000c0b0c7221 */ /* 0x004fe20000000000 */
[----:B0-----:R-:W-:Y:S01]  /*03d0*/  IMAD.WIDE R4, R0, 0x4, R6 ;  /* 0x0000000400047825 */ /* 0x001fe200078e0206 */
[----:B------:R-:W-:Y:S06]  /*03e0*/  BAR.SYNC.DEFER_BLOCKING 0x0 ;  /* 0x0000000000007b1d */ /* 0x000fec0000010000 */
[----:B-1----:R-:W-:Y:S05]  /*03f0*/  @P1 EXIT ;  /* 0x000000000000194d */ /* 0x002fea0003800000 */
[----:B------:R-:W-:-:S05]  /*0400*/  FMUL R3, R12, 0.0625 ;  /* 0x3d8000000c037820 */ /* 0x000fca0000400000 */
[----:B------:R-:W-:Y:S01]  /*0410*/  STG.E desc[UR4][R4.64], R3 ;  /* 0x0000000304007986 */ /* 0x000fe2000c101904 */
[----:B------:R-:W-:Y:S05]  /*0420*/  EXIT ;  /* 0x000000000000794d */ /* 0x000fea0003800000 */
.L_x_0:
[----:B------:R-:W-:-:S00]  /*0430*/  BRA `(.L_x_0) ;  /* 0xfffffffc00fc7947 */ /* 0x000fc0000383ffff */
[----:B------:R-:W-:-:S00]  /*0440*/  NOP ;  /* 0x0000000000007918 */ /* 0x000fc00000000000 */
        /* <DEDUP_REMOVED lines=11> */
.L_x_1:


//--------------------- .nv.global.init           --------------------------
	.section	.nv.global.init,"aw",@progbits
.nv.global.init:
	.type		_$_str,@object
	.size		_$_str,(_$_str_$_2 - _$_str)
_$_str:
        /*0000*/ 	.byte	0x5f, 0x5f, 0x43, 0x55, 0x44, 0x41, 0x5f, 0x46, 0x54, 0x5a, 0x00
	.type		_$_str_$_2,@object
	.size		_$_str_$_2,(.L_1 - _$_str_$_2)
_$_str_$_2:
        /*000b*/ 	.byte	0x5f, 0x5f, 0x43, 0x55, 0x44, 0x41, 0x5f, 0x50, 0x52, 0x45, 0x43, 0x5f, 0x53, 0x51, 0x52, 0x54
        /*001b*/ 	.byte	0x00
.L_1:


//--------------------- .nv.constant0.triton_per_fused__native_batch_norm_legit_no_training_add_mean_relu_23 --------------------------
	.section	.nv.constant0.triton_per_fused__native_batch_norm_legit_no_training_add_mean_relu_23,"a",@progbits
	.sectionflags	@""
	.align	4
.nv.constant0.triton_per_fused__native_batch_norm_legit_no_training_add_mean_relu_23:
	.zero		600
